	.headerflags	@"EF_CUDA_TEXMODE_UNIFIED EF_CUDA_64BIT_ADDRESS EF_CUDA_ACCELERATORS EF_CUDA_SM90 EF_CUDA_VIRTUAL_SM(EF_CUDA_SM90)"
	.elftype	@"ET_EXEC"


//--------------------- .nv.info                  --------------------------
	.section	.nv.info,"",@"SHT_CUDA_INFO"
	.align	4


	//----- nvinfo : EIATTR_REGCOUNT
	.align		4
        /*0000*/ 	.byte	0x04, 0x2f
        /*0002*/ 	.short	(.L_3 - .L_2)
	.align		4
.L_2:
        /*0004*/ 	.word	index@(triton_poi_fused_cat_7)
        /*0008*/ 	.word	0x00000020


	//----- nvinfo : EIATTR_MIN_STACK_SIZE
	.align		4
.L_3:
        /*000c*/ 	.byte	0x04, 0x12
        /*000e*/ 	.short	(.L_5 - .L_4)
	.align		4
.L_4:
        /*0010*/ 	.word	index@(triton_poi_fused_cat_7)
        /*0014*/ 	.word	0x00000000


	//----- nvinfo : EIATTR_FRAME_SIZE
	.align		4
.L_5:
        /*0018*/ 	.byte	0x04, 0x11
        /*001a*/ 	.short	(.L_7 - .L_6)
	.align		4
.L_6:
        /*001c*/ 	.word	index@(triton_poi_fused_cat_7)
        /*0020*/ 	.word	0x00000000


	//----- nvinfo : EIATTR_MIN_STACK_SIZE
	.align		4
.L_7:
        /*0024*/ 	.byte	0x04, 0x12
        /*0026*/ 	.short	(.L_9 - .L_8)
	.align		4
.L_8:
        /*0028*/ 	.word	index@(triton_poi_fused_cat_7)
        /*002c*/ 	.word	0x00000000
.L_9:


//--------------------- .nv.info.triton_poi_fused_cat_7 --------------------------
	.section	.nv.info.triton_poi_fused_cat_7,"",@"SHT_CUDA_INFO"
	.sectionflags	@""
	.align	4


	//----- nvinfo : EIATTR_CUDA_API_VERSION
	.align		4
        /*0000*/ 	.byte	0x04, 0x37
        /*0002*/ 	.short	(.L_11 - .L_10)
.L_10:
        /*0004*/ 	.word	0x0000007c


	//----- nvinfo : EIATTR_KPARAM_INFO
	.align		4
.L_11:
        /*0008*/ 	.byte	0x04, 0x17
        /*000a*/ 	.short	(.L_13 - .L_12)
.L_12:
        /*000c*/ 	.word	0x00000000
        /*0010*/ 	.short	0x0015
        /*0012*/ 	.short	0x00a8
        /*0014*/ 	.byte	0x00, 0xf0, 0x11, 0x00


	//----- nvinfo : EIATTR_KPARAM_INFO
	.align		4
.L_13:
        /*0018*/ 	.byte	0x04, 0x17
        /*001a*/ 	.short	(.L_15 - .L_14)
.L_14:
        /*001c*/ 	.word	0x00000000
        /*0020*/ 	.short	0x0014
        /*0022*/ 	.short	0x00a0
        /*0024*/ 	.byte	0x00, 0xf4, 0x21, 0x00


	//----- nvinfo : EIATTR_KPARAM_INFO
	.align		4
.L_15:
        /*0028*/ 	.byte	0x04, 0x17
        /*002a*/ 	.short	(.L_17 - .L_16)
.L_16:
        /*002c*/ 	.word	0x00000000
        /*0030*/ 	.short	0x0013
        /*0032*/ 	.short	0x0098
        /*0034*/ 	.byte	0x00, 0xf4, 0x21, 0x00


	//----- nvinfo : EIATTR_KPARAM_INFO
	.align		4
.L_17:
        /*0038*/ 	.byte	0x04, 0x17
        /*003a*/ 	.short	(.L_19 - .L_18)
.L_18:
        /*003c*/ 	.word	0x00000000
        /*0040*/ 	.short	0x0012
        /*0042*/ 	.short	0x0090
        /*0044*/ 	.byte	0x00, 0xf4, 0x21, 0x00


	//----- nvinfo : EIATTR_KPARAM_INFO
	.align		4
.L_19:
        /*0048*/ 	.byte	0x04, 0x17
        /*004a*/ 	.short	(.L_21 - .L_20)
.L_20:
        /*004c*/ 	.word	0x00000000
        /*0050*/ 	.short	0x0011
        /*0052*/ 	.short	0x0088
        /*0054*/ 	.byte	0x00, 0xf4, 0x21, 0x00


	//----- nvinfo : EIATTR_KPARAM_INFO
	.align		4
.L_21:
        /*0058*/ 	.byte	0x04, 0x17
        /*005a*/ 	.short	(.L_23 - .L_22)
.L_22:
        /*005c*/ 	.word	0x00000000
        /*0060*/ 	.short	0x0010
        /*0062*/ 	.short	0x0080
        /*0064*/ 	.byte	0x00, 0xf4, 0x21, 0x00


	//----- nvinfo : EIATTR_KPARAM_INFO
	.align		4
.L_23:
        /*0068*/ 	.byte	0x04, 0x17
        /*006a*/ 	.short	(.L_25 - .L_24)
.L_24:
        /*006c*/ 	.word	0x00000000
        /*0070*/ 	.short	0x000f
        /*0072*/ 	.short	0x0078
        /*0074*/ 	.byte	0x00, 0xf4, 0x21, 0x00


	//----- nvinfo : EIATTR_KPARAM_INFO
	.align		4
.L_25:
        /*0078*/ 	.byte	0x04, 0x17
        /*007a*/ 	.short	(.L_27 - .L_26)
.L_26:
        /*007c*/ 	.word	0x00000000
        /*0080*/ 	.short	0x000e
        /*0082*/ 	.short	0x0070
        /*0084*/ 	.byte	0x00, 0xf4, 0x21, 0x00


	//----- nvinfo : EIATTR_KPARAM_INFO
	.align		4
.L_27:
        /*0088*/ 	.byte	0x04, 0x17
        /*008a*/ 	.short	(.L_29 - .L_28)
.L_28:
        /*008c*/ 	.word	0x00000000
        /*0090*/ 	.short	0x000d
        /*0092*/ 	.short	0x0068
        /*0094*/ 	.byte	0x00, 0xf4, 0x21, 0x00


	//----- nvinfo : EIATTR_KPARAM_INFO
	.align		4
.L_29:
        /*0098*/ 	.byte	0x04, 0x17
        /*009a*/ 	.short	(.L_31 - .L_30)
.L_30:
        /*009c*/ 	.word	0x00000000
        /*00a0*/ 	.short	0x000c
        /*00a2*/ 	.short	0x0060
        /*00a4*/ 	.byte	0x00, 0xf4, 0x21, 0x00


	//----- nvinfo : EIATTR_KPARAM_INFO
	.align		4
.L_31:
        /*00a8*/ 	.byte	0x04, 0x17
        /*00aa*/ 	.short	(.L_33 - .L_32)
.L_32:
        /*00ac*/ 	.word	0x00000000
        /*00b0*/ 	.short	0x000b
        /*00b2*/ 	.short	0x0058
        /*00b4*/ 	.byte	0x00, 0xf4, 0x21, 0x00


	//----- nvinfo : EIATTR_KPARAM_INFO
	.align		4
.L_33:
        /*00b8*/ 	.byte	0x04, 0x17
        /*00ba*/ 	.short	(.L_35 - .L_34)
.L_34:
        /*00bc*/ 	.word	0x00000000
        /*00c0*/ 	.short	0x000a
        /*00c2*/ 	.short	0x0050
        /*00c4*/ 	.byte	0x00, 0xf4, 0x21, 0x00


	//----- nvinfo : EIATTR_KPARAM_INFO
	.align		4
.L_35:
        /*00c8*/ 	.byte	0x04, 0x17
        /*00ca*/ 	.short	(.L_37 - .L_36)
.L_36:
        /*00cc*/ 	.word	0x00000000
        /*00d0*/ 	.short	0x0009
        /*00d2*/ 	.short	0x0048
        /*00d4*/ 	.byte	0x00, 0xf4, 0x21, 0x00


	//----- nvinfo : EIATTR_KPARAM_INFO
	.align		4
.L_37:
        /*00d8*/ 	.byte	0x04, 0x17
        /*00da*/ 	.short	(.L_39 - .L_38)
.L_38:
        /*00dc*/ 	.word	0x00000000
        /*00e0*/ 	.short	0x0008
        /*00e2*/ 	.short	0x0040
        /*00e4*/ 	.byte	0x00, 0xf4, 0x21, 0x00


	//----- nvinfo : EIATTR_KPARAM_INFO
	.align		4
.L_39:
        /*00e8*/ 	.byte	0x04, 0x17
        /*00ea*/ 	.short	(.L_41 - .L_40)
.L_40:
        /*00ec*/ 	.word	0x00000000
        /*00f0*/ 	.short	0x0007
        /*00f2*/ 	.short	0x0038
        /*00f4*/ 	.byte	0x00, 0xf4, 0x21, 0x00


	//----- nvinfo : EIATTR_KPARAM_INFO
	.align		4
.L_41:
        /*00f8*/ 	.byte	0x04, 0x17
        /*00fa*/ 	.short	(.L_43 - .L_42)
.L_42:
        /*00fc*/ 	.word	0x00000000
        /*0100*/ 	.short	0x0006
        /*0102*/ 	.short	0x0030
        /*0104*/ 	.byte	0x00, 0xf4, 0x21, 0x00


	//----- nvinfo : EIATTR_KPARAM_INFO
	.align		4
.L_43:
        /*0108*/ 	.byte	0x04, 0x17
        /*010a*/ 	.short	(.L_45 - .L_44)
.L_44:
        /*010c*/ 	.word	0x00000000
        /*0110*/ 	.short	0x0005
        /*0112*/ 	.short	0x0028
        /*0114*/ 	.byte	0x00, 0xf4, 0x21, 0x00


	//----- nvinfo : EIATTR_KPARAM_INFO
	.align		4
.L_45:
        /*0118*/ 	.byte	0x04, 0x17
        /*011a*/ 	.short	(.L_47 - .L_46)
.L_46:
        /*011c*/ 	.word	0x00000000
        /*0120*/ 	.short	0x0004
        /*0122*/ 	.short	0x0020
        /*0124*/ 	.byte	0x00, 0xf4, 0x21, 0x00


	//----- nvinfo : EIATTR_KPARAM_INFO
	.align		4
.L_47:
        /*0128*/ 	.byte	0x04, 0x17
        /*012a*/ 	.short	(.L_49 - .L_48)
.L_48:
        /*012c*/ 	.word	0x00000000
        /*0130*/ 	.short	0x0003
        /*0132*/ 	.short	0x0018
        /*0134*/ 	.byte	0x00, 0xf4, 0x21, 0x00


	//----- nvinfo : EIATTR_KPARAM_INFO
	.align		4
.L_49:
        /*0138*/ 	.byte	0x04, 0x17
        /*013a*/ 	.short	(.L_51 - .L_50)
.L_50:
        /*013c*/ 	.word	0x00000000
        /*0140*/ 	.short	0x0002
        /*0142*/ 	.short	0x0010
        /*0144*/ 	.byte	0x00, 0xf4, 0x21, 0x00


	//----- nvinfo : EIATTR_KPARAM_INFO
	.align		4
.L_51:
        /*0148*/ 	.byte	0x04, 0x17
        /*014a*/ 	.short	(.L_53 - .L_52)
.L_52:
        /*014c*/ 	.word	0x00000000
        /*0150*/ 	.short	0x0001
        /*0152*/ 	.short	0x0008
        /*0154*/ 	.byte	0x00, 0xf4, 0x21, 0x00


	//----- nvinfo : EIATTR_KPARAM_INFO
	.align		4
.L_53:
        /*0158*/ 	.byte	0x04, 0x17
        /*015a*/ 	.short	(.L_55 - .L_54)
.L_54:
        /*015c*/ 	.word	0x00000000
        /*0160*/ 	.short	0x0000
        /*0162*/ 	.short	0x0000
        /*0164*/ 	.byte	0x00, 0xf4, 0x21, 0x00


	//----- nvinfo : EIATTR_SPARSE_MMA_MASK
	.align		4
.L_55:
        /*0168*/ 	.byte	0x03, 0x50
        /*016a*/ 	.short	0x0000


	//----- nvinfo : EIATTR_MAXREG_COUNT
	.align		4
        /*016c*/ 	.byte	0x03, 0x1b
        /*016e*/ 	.short	0x00ff


	//----- nvinfo : EIATTR_EXIT_INSTR_OFFSETS
	.align		4
        /*0170*/ 	.byte	0x04, 0x1c
        /*0172*/ 	.short	(.L_57 - .L_56)


	//   ....[0]....
.L_56:
        /*0174*/ 	.word	0x000013f0


	//----- nvinfo : EIATTR_REQNTID
	.align		4
.L_57:
        /*0178*/ 	.byte	0x04, 0x10
        /*017a*/ 	.short	(.L_59 - .L_58)
.L_58:
        /*017c*/ 	.word	0x00000100
        /*0180*/ 	.word	0x00000001
        /*0184*/ 	.word	0x00000001


	//----- nvinfo : EIATTR_CBANK_PARAM_SIZE
	.align		4
.L_59:
        /*0188*/ 	.byte	0x03, 0x19
        /*018a*/ 	.short	0x00ac


	//----- nvinfo : EIATTR_PARAM_CBANK
	.align		4
        /*018c*/ 	.byte	0x04, 0x0a
        /*018e*/ 	.short	(.L_61 - .L_60)
	.align		4
.L_60:
        /*0190*/ 	.word	index@(.nv.constant0.triton_poi_fused_cat_7)
        /*0194*/ 	.short	0x0210
        /*0196*/ 	.short	0x00ac


	//----- nvinfo : EIATTR_SW_WAR
	.align		4
.L_61:
        /*0198*/ 	.byte	0x04, 0x36
        /*019a*/ 	.short	(.L_63 - .L_62)
.L_62:
        /*019c*/ 	.word	0x00000008
.L_63:


//--------------------- .nv.callgraph             --------------------------
	.section	.nv.callgraph,"",@"SHT_CUDA_CALLGRAPH"
	.align	4
	.sectionentsize	8
	.align		4
        /*0000*/ 	.word	0x00000000
	.align		4
        /*0004*/ 	.word	0xffffffff
	.align		4
        /*0008*/ 	.word	0x00000000
	.align		4
        /*000c*/ 	.word	0xfffffffe
	.align		4
        /*0010*/ 	.word	0x00000000
	.align		4
        /*0014*/ 	.word	0xfffffffd
	.align		4
        /*0018*/ 	.word	0x00000000
	.align		4
        /*001c*/ 	.word	0xfffffffc


//--------------------- .nv.constant4             --------------------------
	.section	.nv.constant4,"a",@progbits
	.align	8
	.align		8
.nv.constant4:
        /*0000*/ 	.dword	_$_str
	.align		8
        /*0008*/ 	.dword	_$_str_$_2


//--------------------- .text.triton_poi_fused_cat_7 --------------------------
	.section	.text.triton_poi_fused_cat_7,"ax",@progbits
	.align	128
        .global         triton_poi_fused_cat_7
        .type           triton_poi_fused_cat_7,@function
        .size           triton_poi_fused_cat_7,(.L_x_1 - triton_poi_fused_cat_7)
        .other          triton_poi_fused_cat_7,@"STO_CUDA_ENTRY STV_DEFAULT"
triton_poi_fused_cat_7:
.text.triton_poi_fused_cat_7:
[----:B------:R-:W-:Y:S01]  /*0000*/  LDC R1, c[0x0][0x28] ;  /* 0x00000a00ff017b82 */ /* 0x000fe20000000800 */
[----:B------:R-:W1:Y:S07]  /*0010*/  S2R R0, SR_TID.X ;  /* 0x0000000000007919 */ /* 0x000e6e0000002100 */
[----:B------:R-:W2:Y:S01]  /*0020*/  LDC.64 R8, c[0x0][0x270] ;  /* 0x00009c00ff087b82 */ /* 0x000ea20000000a00 */
[----:B------:R-:W-:Y:S01]  /*0030*/  ULDC.64 UR4, c[0x0][0x208] ;  /* 0x0000820000047ab9 */ /* 0x000fe20000000a00 */
[----:B------:R-:W3:Y:S01]  /*0040*/  S2R R3, SR_CTAID.X ;  /* 0x0000000000037919 */ /* 0x000ee20000002500 */
[----:B------:R-:W-:Y:S01]  /*0050*/  HFMA2.MMA R5, -RZ, RZ, 0, 0 ;  /* 0x00000000ff057435 */ /* 0x000fe200000001ff */
[----:B------:R-:W-:Y:S01]  /*0060*/  ULDC.64 UR6, c[0x0][0x238] ;  /* 0x00008e0000067ab9 */ /* 0x000fe20000000a00 */
[----:B------:R-:W-:-:S03]  /*0070*/  ULDC.64 UR8, c[0x0][0x260] ;  /* 0x0000980000087ab9 */ /* 0x000fc60000000a00 */
[----:B------:R-:W4:Y:S01]  /*0080*/  LDC.64 R28, c[0x0][0x210] ;  /* 0x00008400ff1c7b82 */ /* 0x000f220000000a00 */
[----:B-1----:R-:W-:-:S05]  /*0090*/  IMAD.SHL.U32 R0, R0, 0x2, RZ ;  /* 0x0000000200007824 */ /* 0x002fca00078e00ff */
[----:B------:R-:W-:-:S05]  /*00a0*/  LOP3.LUT R0, R0, 0x1fe, RZ, 0xc0, !PT ;  /* 0x000001fe00007812 */ /* 0x000fca00078ec0ff */
[----:B---3--:R-:W-:-:S05]  /*00b0*/  IMAD R7, R3, 0x200, R0 ;  /* 0x0000020003077824 */ /* 0x008fca00078e0200 */
[----:B------:R-:W-:-:S04]  /*00c0*/  SHF.R.S32.HI R6, RZ, 0x1f, R7 ;  /* 0x0000001fff067819 */ /* 0x000fc80000011407 */
[----:B------:R-:W-:-:S04]  /*00d0*/  LEA.HI R6, R6, R7, RZ, 0xc ;  /* 0x0000000706067211 */ /* 0x000fc800078f60ff */
[----:B------:R-:W-:-:S04]  /*00e0*/  SHF.R.S32.HI R25, RZ, 0xc, R6 ;  /* 0x0000000cff197819 */ /* 0x000fc80000011406 */
[----:B------:R-:W-:-:S04]  /*00f0*/  LEA.HI R0, R25, R25, RZ, 0x7 ;  /* 0x0000001919007211 */ /* 0x000fc800078f38ff */
[----:B------:R-:W-:-:S05]  /*0100*/  LOP3.LUT R0, R0, 0xffffff80, RZ, 0xc0, !PT ;  /* 0xffffff8000007812 */ /* 0x000fca00078ec0ff */
[----:B------:R-:W-:Y:S02]  /*0110*/  IMAD.IADD R25, R25, 0x1, -R0 ;  /* 0x0000000119197824 */ /* 0x000fe400078e0a00 */
[----:B------:R-:W-:Y:S02]  /*0120*/  IMAD.MOV.U32 R0, RZ, RZ, RZ ;  /* 0x000000ffff007224 */ /* 0x000fe400078e00ff */
[C---:B--2---:R-:W-:Y:S01]  /*0130*/  IMAD.WIDE R8, R25.reuse, 0x4, R8 ;  /* 0x0000000419087825 */ /* 0x044fe200078e0208 */
[----:B------:R-:W-:-:S04]  /*0140*/  LOP3.LUT R13, R25, 0xffffffe0, RZ, 0xc0, !PT ;  /* 0xffffffe0190d7812 */ /* 0x000fc800078ec0ff */
[----:B------:R-:W-:-:S13]  /*0150*/  ISETP.NE.AND P3, PT, R13, 0x40, PT ;  /* 0x000000400d00780c */ /* 0x000fda0003f65270 */
[----:B------:R-:W2:Y:S04]  /*0160*/  @!P3 LDG.E.EL R0, desc[UR4][R8.64+-0x100] ;  /* 0xffff00040800b981 */ /* 0x000ea8000c2e1900 */
[----:B------:R1:W3:Y:S01]  /*0170*/  @!P3 LDG.E.EL R5, desc[UR4][R8.64+-0x100] ;  /* 0xffff00040805b981 */ /* 0x0002e2000c2e1900 */
[----:B------:R-:W-:Y:S01]  /*0180*/  SHF.R.S32.HI R2, RZ, 0x16, R3 ;  /* 0x00000016ff027819 */ /* 0x000fe20000011403 */
[----:B------:R-:W-:Y:S01]  /*0190*/  VIADD R4, R7, 0x1 ;  /* 0x0000000107047836 */ /* 0x000fe20000000000 */
[----:B------:R-:W-:Y:S01]  /*01a0*/  LOP3.LUT R6, R6, 0x7fff000, RZ, 0xc0, !PT ;  /* 0x07fff00006067812 */ /* 0x000fe200078ec0ff */
[----:B------:R-:W-:Y:S01]  /*01b0*/  IMAD.MOV.U32 R24, RZ, RZ, RZ ;  /* 0x000000ffff187224 */ /* 0x000fe200078e00ff */
[----:B------:R-:W-:Y:S02]  /*01c0*/  SGXT R2, R2, 0x1 ;  /* 0x000000010202781a */ /* 0x000fe40000000200 */
[----:B------:R-:W-:-:S02]  /*01d0*/  CS2R R26, SRZ ;  /* 0x00000000001a7805 */ /* 0x000fc4000001ff00 */
[----:B------:R-:W-:Y:S02]  /*01e0*/  SHF.R.S32.HI R15, RZ, 0x1f, R25 ;  /* 0x0000001fff0f7819 */ /* 0x000fe40000011419 */
[C---:B------:R-:W-:Y:S02]  /*01f0*/  LEA.HI R10, R2.reuse, R4, RZ, 0xc ;  /* 0x00000004020a7211 */ /* 0x040fe400078f60ff */
[----:B------:R-:W-:Y:S02]  /*0200*/  LEA.HI R12, R2, R7, RZ, 0x13 ;  /* 0x00000007020c7211 */ /* 0x000fe400078f98ff */
[----:B------:R-:W-:Y:S01]  /*0210*/  LOP3.LUT R11, R10, 0x7fff000, RZ, 0xc0, !PT ;  /* 0x07fff0000a0b7812 */ /* 0x000fe200078ec0ff */
[----:B------:R-:W-:Y:S01]  /*0220*/  IMAD.IADD R6, R7, 0x1, -R6 ;  /* 0x0000000107067824 */ /* 0x000fe200078e0a06 */
[----:B------:R-:W-:Y:S01]  /*0230*/  SHF.R.S32.HI R12, RZ, 0x13, R12 ;  /* 0x00000013ff0c7819 */ /* 0x000fe2000001140c */
[----:B------:R-:W5:Y:S02]  /*0240*/  LDC.64 R2, c[0x0][0x268] ;  /* 0x00009a00ff027b82 */ /* 0x000f640000000a00 */
[----:B------:R-:W-:-:S02]  /*0250*/  IMAD.IADD R4, R4, 0x1, -R11 ;  /* 0x0000000104047824 */ /* 0x000fc400078e0a0b */
[----:B------:R-:W-:-:S04]  /*0260*/  IMAD.SHL.U32 R11, R12, 0x20000, RZ ;  /* 0x000200000c0b7824 */ /* 0x000fc800078e00ff */
[--C-:B------:R-:W-:Y:S02]  /*0270*/  IMAD R6, R6, 0x20, R11.reuse ;  /* 0x0000002006067824 */ /* 0x100fe400078e020b */
[----:B------:R-:W-:-:S03]  /*0280*/  IMAD R4, R4, 0x20, R11 ;  /* 0x0000002004047824 */ /* 0x000fc600078e020b */
[----:B------:R-:W-:Y:S02]  /*0290*/  IADD3 R10, P1, R25, R6, RZ ;  /* 0x00000006190a7210 */ /* 0x000fe40007f3e0ff */
[----:B------:R-:W-:-:S03]  /*02a0*/  IADD3 R12, P0, R25, R4, RZ ;  /* 0x00000004190c7210 */ /* 0x000fc60007f1e0ff */
[----:B------:R-:W-:Y:S01]  /*02b0*/  IMAD.SHL.U32 R14, R10, 0x4, RZ ;  /* 0x000000040a0e7824 */ /* 0x000fe200078e00ff */
[-C--:B-1----:R-:W-:Y:S02]  /*02c0*/  LEA.HI.X.SX32 R9, R4, R15.reuse, 0x1, P0 ;  /* 0x0000000f04097211 */ /* 0x082fe400000f0eff */
[----:B------:R-:W-:Y:S02]  /*02d0*/  LEA.HI.X.SX32 R15, R6, R15, 0x1, P1 ;  /* 0x0000000f060f7211 */ /* 0x000fe400008f0eff */
[----:B------:R-:W-:Y:S01]  /*02e0*/  SHF.L.U32 R16, R12, 0x2, RZ ;  /* 0x000000020c107819 */ /* 0x000fe200000006ff */
[----:B-----5:R-:W-:Y:S01]  /*02f0*/  IMAD.WIDE R2, R25, 0x4, R2 ;  /* 0x0000000419027825 */ /* 0x020fe200078e0202 */
[----:B------:R-:W-:Y:S02]  /*0300*/  SHF.L.U64.HI R15, R10, 0x2, R15 ;  /* 0x000000020a0f7819 */ /* 0x000fe4000001020f */
[----:B------:R-:W-:Y:S02]  /*0310*/  IADD3 R20, P1, R14, UR6, RZ ;  /* 0x000000060e147c10 */ /* 0x000fe4000ff3e0ff */
[----:B------:R-:W-:-:S02]  /*0320*/  SHF.L.U64.HI R12, R12, 0x2, R9 ;  /* 0x000000020c0c7819 */ /* 0x000fc40000010209 */
[----:B------:R-:W-:Y:S02]  /*0330*/  MOV R18, RZ ;  /* 0x000000ff00127202 */ /* 0x000fe40000000f00 */
[C---:B------:R-:W-:Y:S01]  /*0340*/  ISETP.GT.AND P2, PT, R25.reuse, 0x5f, PT ;  /* 0x0000005f1900780c */ /* 0x040fe20003f44270 */
[C---:B------:R-:W-:Y:S01]  /*0350*/  IMAD.IADD R19, R25.reuse, 0x1, R6 ;  /* 0x0000000119137824 */ /* 0x040fe200078e0206 */
[----:B------:R-:W-:Y:S01]  /*0360*/  IADD3 R8, P0, R16, UR8, RZ ;  /* 0x0000000810087c10 */ /* 0x000fe2000ff1e0ff */
[----:B------:R-:W-:Y:S01]  /*0370*/  IMAD.IADD R4, R25, 0x1, R4 ;  /* 0x0000000119047824 */ /* 0x000fe200078e0204 */
[----:B------:R-:W-:Y:S01]  /*0380*/  IADD3.X R21, R15, UR7, RZ, P1, !PT ;  /* 0x000000070f157c10 */ /* 0x000fe20008ffe4ff */
[----:B------:R-:W5:Y:S01]  /*0390*/  @!P3 LDG.E.EL R27, desc[UR4][R2.64+-0x100] ;  /* 0xffff0004021bb981 */ /* 0x000f62000c2e1900 */
[----:B------:R-:W-:Y:S02]  /*03a0*/  IADD3.X R9, R12, UR9, RZ, P0, !PT ;  /* 0x000000090c097c10 */ /* 0x000fe400087fe4ff */
[----:B------:R-:W-:-:S02]  /*03b0*/  IADD3 R10, P1, R14, UR8, RZ ;  /* 0x000000080e0a7c10 */ /* 0x000fc4000ff3e0ff */
[----:B------:R-:W-:Y:S01]  /*03c0*/  ISETP.NE.AND P0, PT, R13, 0x20, PT ;  /* 0x000000200d00780c */ /* 0x000fe20003f05270 */
[----:B------:R1:W5:Y:S01]  /*03d0*/  @!P3 LDG.E.EL R24, desc[UR4][R8.64+-0x100] ;  /* 0xffff00040818b981 */ /* 0x000362000c2e1900 */
[----:B------:R-:W-:Y:S01]  /*03e0*/  IADD3.X R11, R15, UR9, RZ, P1, !PT ;  /* 0x000000090f0b7c10 */ /* 0x000fe20008ffe4ff */
[----:B------:R-:W-:Y:S01]  /*03f0*/  ULDC.64 UR8, c[0x0][0x288] ;  /* 0x0000a20000087ab9 */ /* 0x000fe20000000a00 */
[----:B------:R-:W-:-:S04]  /*0400*/  IADD3 R22, P1, R16, UR6, RZ ;  /* 0x0000000610167c10 */ /* 0x000fc8000ff3e0ff */
[----:B------:R-:W-:Y:S02]  /*0410*/  IADD3.X R23, R12, UR7, RZ, P1, !PT ;  /* 0x000000070c177c10 */ /* 0x000fe40008ffe4ff */
[----:B------:R-:W-:Y:S01]  /*0420*/  IADD3 R16, P1, R16, UR8, RZ ;  /* 0x0000000810107c10 */ /* 0x000fe2000ff3e0ff */
[----:B------:R-:W-:Y:S01]  /*0430*/  IMAD.MOV.U32 R13, RZ, RZ, RZ ;  /* 0x000000ffff0d7224 */ /* 0x000fe200078e00ff */
[----:B01----:R-:W0:Y:S01]  /*0440*/  LDC.64 R8, c[0x0][0x220] ;  /* 0x00008800ff087b82 */ /* 0x003e220000000a00 */
[----:B------:R1:W5:Y:S01]  /*0450*/  @!P0 LDG.E.EL R18, desc[UR4][R20.64+-0x80] ;  /* 0xffff800414128981 */ /* 0x000362000c2e1900 */
[----:B------:R-:W-:Y:S02]  /*0460*/  IADD3.X R17, R12, UR9, RZ, P1, !PT ;  /* 0x000000090c117c10 */ /* 0x000fe40008ffe4ff */
[----:B------:R-:W-:Y:S01]  /*0470*/  ISETP.GE.AND P1, PT, R25, 0x20, PT ;  /* 0x000000201900780c */ /* 0x000fe20003f26270 */
[----:B------:R4:W5:Y:S01]  /*0480*/  @!P3 LDG.E.EL R13, desc[UR4][R10.64+-0x100] ;  /* 0xffff00040a0db981 */ /* 0x000962000c2e1900 */
[----:B-1----:R-:W-:-:S02]  /*0490*/  CS2R R20, SRZ ;  /* 0x0000000000147805 */ /* 0x002fc4000001ff00 */
[----:B----4-:R-:W-:-:S04]  /*04a0*/  CS2R R10, SRZ ;  /* 0x00000000000a7805 */ /* 0x010fc8000001ff00 */
[----:B------:R1:W4:Y:S04]  /*04b0*/  @!P0 LDG.E.EL R20, desc[UR4][R22.64+-0x80] ;  /* 0xffff800416148981 */ /* 0x000328000c2e1900 */
[----:B------:R1:W4:Y:S02]  /*04c0*/  @P2 LDG.E.EL R11, desc[UR4][R16.64+-0x180] ;  /* 0xfffe8004100b2981 */ /* 0x000324000c2e1900 */
[----:B-1----:R-:W-:-:S04]  /*04d0*/  IMAD.WIDE R22, R19, 0x4, R28 ;  /* 0x0000000413167825 */ /* 0x002fc800078e021c */
[----:B------:R-:W-:Y:S01]  /*04e0*/  IMAD.WIDE R28, R4, 0x4, R28 ;  /* 0x00000004041c7825 */ /* 0x000fe200078e021c */
[----:B------:R-:W1:Y:S01]  /*04f0*/  LDC.64 R16, c[0x0][0x290] ;  /* 0x0000a400ff107b82 */ /* 0x000e620000000a00 */
[----:B------:R-:W-:Y:S01]  /*0500*/  IADD3 R14, P4, R14, UR8, RZ ;  /* 0x000000080e0e7c10 */ /* 0x000fe2000ff9e0ff */
[----:B------:R0:W4:Y:S04]  /*0510*/  @!P1 LDG.E.EL R21, desc[UR4][R22.64] ;  /* 0x0000000416159981 */ /* 0x000128000c2e1900 */
[----:B------:R-:W4:Y:S01]  /*0520*/  @!P1 LDG.E.EL R10, desc[UR4][R28.64] ;  /* 0x000000041c0a9981 */ /* 0x000f22000c2e1900 */
[----:B------:R-:W-:Y:S01]  /*0530*/  IADD3.X R15, R15, UR9, RZ, P4, !PT ;  /* 0x000000090f0f7c10 */ /* 0x000fe2000a7fe4ff */
[----:B------:R-:W-:Y:S02]  /*0540*/  IMAD.MOV.U32 R19, RZ, RZ, RZ ;  /* 0x000000ffff137224 */ /* 0x000fe400078e00ff */
[----:B------:R-:W-:-:S02]  /*0550*/  IMAD.MOV.U32 R6, RZ, RZ, RZ ;  /* 0x000000ffff067224 */ /* 0x000fc400078e00ff */
[----:B------:R0:W4:Y:S02]  /*0560*/  @P2 LDG.E.EL R26, desc[UR4][R14.64+-0x180] ;  /* 0xfffe80040e1a2981 */ /* 0x000124000c2e1900 */
[----:B0-----:R-:W-:Y:S01]  /*0570*/  CS2R R22, SRZ ;  /* 0x0000000000167805 */ /* 0x001fe2000001ff00 */
[----:B------:R-:W-:-:S05]  /*0580*/  IMAD.WIDE R8, R25, 0x4, R8 ;  /* 0x0000000419087825 */ /* 0x000fca00078e0208 */
[----:B------:R-:W4:Y:S01]  /*0590*/  @!P1 LDG.E.EL R23, desc[UR4][R8.64] ;  /* 0x0000000408179981 */ /* 0x000f22000c2e1900 */
[----:B------:R-:W0:Y:S03]  /*05a0*/  LDC.64 R14, c[0x0][0x248] ;  /* 0x00009200ff0e7b82 */ /* 0x000e260000000a00 */
[----:B------:R1:W4:Y:S02]  /*05b0*/  @!P1 LDG.E.EL R6, desc[UR4][R8.64] ;  /* 0x0000000408069981 */ /* 0x000324000c2e1900 */
[----:B-1----:R-:W-:-:S05]  /*05c0*/  IMAD.WIDE R16, R25, 0x4, R16 ;  /* 0x0000000419107825 */ /* 0x002fca00078e0210 */
[----:B------:R-:W4:Y:S04]  /*05d0*/  @P2 LDG.E.EL R19, desc[UR4][R16.64+-0x180] ;  /* 0xfffe800410132981 */ /* 0x000f28000c2e1900 */
[----:B------:R1:W4:Y:S01]  /*05e0*/  @P2 LDG.E.EL R22, desc[UR4][R16.64+-0x180] ;  /* 0xfffe800410162981 */ /* 0x000322000c2e1900 */
[----:B------:R-:W0:Y:S01]  /*05f0*/  LDC.64 R8, c[0x0][0x278] ;  /* 0x00009e00ff087b82 */ /* 0x000e220000000a00 */
[----:B-1----:R-:W-:Y:S02]  /*0600*/  IMAD.MOV.U32 R17, RZ, RZ, 0x3e800000 ;  /* 0x3e800000ff117424 */ /* 0x002fe400078e00ff */
[----:B------:R-:W-:Y:S02]  /*0610*/  IMAD.MOV.U32 R12, RZ, RZ, RZ ;  /* 0x000000ffff0c7224 */ /* 0x000fe400078e00ff */
[----:B0-----:R-:W-:-:S04]  /*0620*/  IMAD.WIDE R14, R25, 0x4, R14 ;  /* 0x00000004190e7825 */ /* 0x001fc800078e020e */
[----:B------:R0:W4:Y:S02]  /*0630*/  @!P3 LDG.E.EL R12, desc[UR4][R2.64+-0x100] ;  /* 0xffff0004020cb981 */ /* 0x000124000c2e1900 */
[----:B0-----:R-:W0:Y:S01]  /*0640*/  LDC.64 R2, c[0x0][0x280] ;  /* 0x0000a000ff027b82 */ /* 0x001e220000000a00 */
[----:B------:R-:W-:Y:S01]  /*0650*/  IMAD.WIDE R8, R25, 0x4, R8 ;  /* 0x0000000419087825 */ /* 0x000fe200078e0208 */
[----:B--2---:R-:W-:-:S05]  /*0660*/  SEL R4, R0, RZ, !P3 ;  /* 0x000000ff00047207 */ /* 0x004fca0005800000 */
[----:B------:R-:W-:Y:S01]  /*0670*/  FADD R29, R4, 9.9999997473787516356e-06 ;  /* 0x3727c5ac041d7421 */ /* 0x000fe20000000000 */
[----:B---3--:R-:W-:-:S05]  /*0680*/  SEL R5, R5, RZ, !P3 ;  /* 0x000000ff05057207 */ /* 0x008fca0005800000 */
[----:B------:R-:W1:Y:S01]  /*0690*/  MUFU.SQRT R29, R29 ;  /* 0x0000001d001d7308 */ /* 0x000e620000002000 */
[----:B------:R-:W-:-:S07]  /*06a0*/  FADD R28, R5, 9.9999997473787516356e-06 ;  /* 0x3727c5ac051c7421 */ /* 0x000fce0000000000 */
[----:B------:R-:W2:Y:S01]  /*06b0*/  MUFU.SQRT R28, R28 ;  /* 0x0000001c001c7308 */ /* 0x000ea20000002000 */
[C---:B-1----:R-:W-:Y:S02]  /*06c0*/  FSETP.GT.AND P6, PT, R29.reuse, 8.50705917302346158658e+37, PT ;  /* 0x7e8000001d00780b */ /* 0x042fe40003fc4000 */
[----:B------:R-:W-:Y:S02]  /*06d0*/  FSETP.GEU.AND P5, PT, R29, 1.175494350822287508e-38, PT ;  /* 0x008000001d00780b */ /* 0x000fe40003fae000 */
[----:B------:R-:W-:Y:S02]  /*06e0*/  FSEL R16, R17, 1, P6 ;  /* 0x3f80000011107808 */ /* 0x000fe40003000000 */
[----:B--2---:R-:W-:-:S07]  /*06f0*/  FSETP.GT.AND P4, PT, R28, 8.50705917302346158658e+37, PT ;  /* 0x7e8000001c00780b */ /* 0x004fce0003f84000 */
[----:B------:R-:W-:Y:S01]  /*0700*/  @P6 FMUL R29, R29, 0.25 ;  /* 0x3e8000001d1d6820 */ /* 0x000fe20000400000 */
[----:B------:R-:W-:Y:S01]  /*0710*/  FSETP.GEU.AND P6, PT, R28, 1.175494350822287508e-38, PT ;  /* 0x008000001c00780b */ /* 0x000fe20003fce000 */
[----:B------:R-:W-:Y:S01]  /*0720*/  HFMA2.MMA R0, -RZ, RZ, 0, 0 ;  /* 0x00000000ff007435 */ /* 0x000fe200000001ff */
[----:B------:R-:W-:-:S03]  /*0730*/  IMAD.MOV.U32 R4, RZ, RZ, RZ ;  /* 0x000000ffff047224 */ /* 0x000fc600078e00ff */
[----:B------:R-:W-:Y:S01]  /*0740*/  @P4 FMUL R28, R28, 0.25 ;  /* 0x3e8000001c1c4820 */ /* 0x000fe20000400000 */
[----:B------:R-:W-:Y:S02]  /*0750*/  @!P5 FMUL R29, R29, 16777216 ;  /* 0x4b8000001d1dd820 */ /* 0x000fe40000400000 */
[----:B------:R-:W2:Y:S05]  /*0760*/  @!P0 LDG.E.EL R4, desc[UR4][R14.64+-0x80] ;  /* 0xffff80040e048981 */ /* 0x000eaa000c2e1900 */
[----:B------:R-:W-:Y:S01]  /*0770*/  @!P6 FMUL R28, R28, 16777216 ;  /* 0x4b8000001c1ce820 */ /* 0x000fe20000400000 */
[----:B------:R1:W3:Y:S01]  /*0780*/  @!P0 LDG.E.EL R0, desc[UR4][R14.64+-0x80] ;  /* 0xffff80040e008981 */ /* 0x0002e2000c2e1900 */
[----:B------:R-:W-:-:S04]  /*0790*/  MOV R5, RZ ;  /* 0x000000ff00057202 */ /* 0x000fc80000000f00 */
[----:B------:R-:W-:Y:S02]  /*07a0*/  MUFU.RCP R28, R28 ;  /* 0x0000001c001c7308 */ /* 0x000fe40000001000 */
[----:B------:R-:W2:Y:S01]  /*07b0*/  @!P3 LDG.E.EL R5, desc[UR4][R8.64+-0x100] ;  /* 0xffff00040805b981 */ /* 0x000ea2000c2e1900 */
[----:B-1----:R-:W-:-:S05]  /*07c0*/  IMAD.MOV.U32 R14, RZ, RZ, RZ ;  /* 0x000000ffff0e7224 */ /* 0x002fca00078e00ff */
[----:B------:R-:W1:Y:S01]  /*07d0*/  MUFU.RCP R15, R29 ;  /* 0x0000001d000f7308 */ /* 0x000e620000001000 */
[----:B------:R0:W2:Y:S01]  /*07e0*/  @!P3 LDG.E.EL R14, desc[UR4][R8.64+-0x100] ;  /* 0xffff0004080eb981 */ /* 0x0000a2000c2e1900 */
[----:B------:R-:W-:Y:S01]  /*07f0*/  @!P5 FMUL R16, R16, 16777216 ;  /* 0x4b8000001010d820 */ /* 0x000fe20000400000 */
[----:B0-----:R-:W-:-:S03]  /*0800*/  FSEL R9, R17, 1, P4 ;  /* 0x3f80000011097808 */ /* 0x001fc60002000000 */
[----:B-1----:R-:W-:Y:S02]  /*0810*/  FMUL R15, R15, R16 ;  /* 0x000000100f0f7220 */ /* 0x002fe40000400000 */
[----:B------:R-:W-:-:S04]  /*0820*/  @!P6 FMUL R9, R9, 16777216 ;  /* 0x4b8000000909e820 */ /* 0x000fc80000400000 */
[----:B------:R-:W-:Y:S01]  /*0830*/  FMUL R16, R28, R9 ;  /* 0x000000091c107220 */ /* 0x000fe20000400000 */
[----:B------:R-:W-:Y:S01]  /*0840*/  IMAD.WIDE R8, R25, 0x4, R2 ;  /* 0x0000000419087825 */ /* 0x000fe200078e0202 */
[----:B------:R-:W-:Y:S02]  /*0850*/  CS2R R2, SRZ ;  /* 0x0000000000027805 */ /* 0x000fe4000001ff00 */
[----:B-----5:R-:W-:Y:S01]  /*0860*/  SEL R27, R27, RZ, !P3 ;  /* 0x000000ff1b1b7207 */ /* 0x020fe20005800000 */
[----:B------:R-:W0:Y:S03]  /*0870*/  LDC.64 R28, c[0x0][0x240] ;  /* 0x00009000ff1c7b82 */ /* 0x000e260000000a00 */
[----:B------:R-:W5:Y:S04]  /*0880*/  @!P3 LDG.E.EL R3, desc[UR4][R8.64+-0x100] ;  /* 0xffff00040803b981 */ /* 0x000f68000c2e1900 */
[----:B------:R1:W3:Y:S01]  /*0890*/  @!P3 LDG.E.EL R2, desc[UR4][R8.64+-0x100] ;  /* 0xffff00040802b981 */ /* 0x0002e2000c2e1900 */
[----:B------:R-:W-:-:S05]  /*08a0*/  SEL R24, R24, RZ, !P3 ;  /* 0x000000ff18187207 */ /* 0x000fca0005800000 */
[----:B------:R-:W-:Y:S01]  /*08b0*/  FADD R27, R24, -R27 ;  /* 0x8000001b181b7221 */ /* 0x000fe20000000000 */
[----:B-1----:R-:W1:Y:S03]  /*08c0*/  LDC.64 R8, c[0x0][0x258] ;  /* 0x00009600ff087b82 */ /* 0x002e660000000a00 */
[----:B------:R-:W-:Y:S01]  /*08d0*/  FMUL R16, R16, R27 ;  /* 0x0000001b10107220 */ /* 0x000fe20000400000 */
[----:B0-----:R-:W-:Y:S01]  /*08e0*/  IMAD.WIDE R28, R25, 0x4, R28 ;  /* 0x00000004191c7825 */ /* 0x001fe200078e021c */
[----:B----4-:R-:W-:Y:S02]  /*08f0*/  SEL R24, R12, RZ, !P3 ;  /* 0x000000ff0c187207 */ /* 0x010fe40005800000 */
[----:B------:R-:W-:-:S05]  /*0900*/  SEL R12, R13, RZ, !P3 ;  /* 0x000000ff0d0c7207 */ /* 0x000fca0005800000 */
[----:B------:R-:W-:-:S04]  /*0910*/  FADD R12, R12, -R24 ;  /* 0x800000180c0c7221 */ /* 0x000fc80000000000 */
[----:B------:R-:W-:Y:S01]  /*0920*/  FMUL R12, R15, R12 ;  /* 0x0000000c0f0c7220 */ /* 0x000fe20000400000 */
[----:B------:R-:W-:-:S06]  /*0930*/  IMAD.MOV.U32 R24, RZ, RZ, RZ ;  /* 0x000000ffff187224 */ /* 0x000fcc00078e00ff */
[----:B------:R-:W4:Y:S01]  /*0940*/  @!P0 LDG.E.EL R24, desc[UR4][R28.64+-0x80] ;  /* 0xffff80041c188981 */ /* 0x000f22000c2e1900 */
[----:B-1----:R-:W-:Y:S01]  /*0950*/  IMAD.WIDE R8, R25, 0x4, R8 ;  /* 0x0000000419087825 */ /* 0x002fe200078e0208 */
[----:B--2---:R-:W-:Y:S02]  /*0960*/  SEL R13, R14, RZ, !P3 ;  /* 0x000000ff0e0d7207 */ /* 0x004fe40005800000 */
[----:B------:R-:W-:Y:S02]  /*0970*/  SEL R5, R5, RZ, !P3 ;  /* 0x000000ff05057207 */ /* 0x000fe40005800000 */
[----:B-----5:R-:W-:-:S05]  /*0980*/  SEL R14, R3, RZ, !P3 ;  /* 0x000000ff030e7207 */ /* 0x020fca0005800000 */
[----:B------:R-:W-:Y:S02]  /*0990*/  FFMA R3, R13, R12, R14 ;  /* 0x0000000c0d037223 */ /* 0x000fe4000000000e */
[----:B------:R-:W0:Y:S01]  /*09a0*/  LDC.64 R14, c[0x0][0x250] ;  /* 0x00009400ff0e7b82 */ /* 0x000e220000000a00 */
[----:B---3--:R-:W-:-:S05]  /*09b0*/  SEL R2, R2, RZ, !P3 ;  /* 0x000000ff02027207 */ /* 0x008fca0005800000 */
[----:B------:R-:W-:Y:S01]  /*09c0*/  FFMA R5, R5, R16, R2 ;  /* 0x0000001005057223 */ /* 0x000fe20000000002 */
[----:B------:R-:W-:Y:S01]  /*09d0*/  HFMA2.MMA R16, -RZ, RZ, 0, 0 ;  /* 0x00000000ff107435 */ /* 0x000fe200000001ff */
[----:B------:R-:W-:-:S09]  /*09e0*/  IMAD.MOV.U32 R2, RZ, RZ, RZ ;  /* 0x000000ffff027224 */ /* 0x000fd200078e00ff */
[----:B------:R-:W2:Y:S01]  /*09f0*/  @!P0 LDG.E.EL R16, desc[UR4][R8.64+-0x80] ;  /* 0xffff800408108981 */ /* 0x000ea2000c2e1900 */
[----:B0-----:R-:W-:-:S05]  /*0a00*/  IMAD.WIDE R14, R25, 0x4, R14 ;  /* 0x00000004190e7825 */ /* 0x001fca00078e020e */
[----:B------:R-:W3:Y:S01]  /*0a10*/  @!P0 LDG.E.EL R2, desc[UR4][R14.64+-0x80] ;  /* 0xffff80040e028981 */ /* 0x000ee2000c2e1900 */
[----:B------:R-:W-:Y:S02]  /*0a20*/  SEL R0, R0, RZ, !P0 ;  /* 0x000000ff00007207 */ /* 0x000fe40004000000 */
[----:B------:R-:W-:-:S03]  /*0a30*/  CS2R R12, SRZ ;  /* 0x00000000000c7805 */ /* 0x000fc6000001ff00 */
[----:B------:R-:W-:-:S03]  /*0a40*/  FADD R27, R0, 9.9999997473787516356e-06 ;  /* 0x3727c5ac001b7421 */ /* 0x000fc60000000000 */
[----:B------:R0:W5:Y:S01]  /*0a50*/  @!P0 LDG.E.EL R13, desc[UR4][R28.64+-0x80] ;  /* 0xffff80041c0d8981 */ /* 0x000162000c2e1900 */
[----:B------:R-:W-:-:S03]  /*0a60*/  SEL R18, R18, RZ, !P0 ;  /* 0x000000ff12127207 */ /* 0x000fc60004000000 */
[----:B------:R-:W5:Y:S01]  /*0a70*/  @!P0 LDG.E.EL R12, desc[UR4][R8.64+-0x80] ;  /* 0xffff8004080c8981 */ /* 0x000f62000c2e1900 */
[----:B0-----:R-:W0:Y:S02]  /*0a80*/  MUFU.SQRT R28, R27 ;  /* 0x0000001b001c7308 */ /* 0x001e240000002000 */
[C---:B0-----:R-:W-:Y:S02]  /*0a90*/  FSETP.GT.AND P4, PT, R28.reuse, 8.50705917302346158658e+37, PT ;  /* 0x7e8000001c00780b */ /* 0x041fe40003f84000 */
[----:B------:R-:W-:Y:S01]  /*0aa0*/  FSETP.GEU.AND P5, PT, R28, 1.175494350822287508e-38, PT ;  /* 0x008000001c00780b */ /* 0x000fe20003fae000 */
[----:B------:R-:W-:Y:S01]  /*0ab0*/  IMAD.MOV.U32 R0, RZ, RZ, RZ ;  /* 0x000000ffff007224 */ /* 0x000fe200078e00ff */
[----:B------:R-:W-:-:S05]  /*0ac0*/  SEL R29, R23, RZ, !P1 ;  /* 0x000000ff171d7207 */ /* 0x000fca0004800000 */
[----:B------:R0:W5:Y:S04]  /*0ad0*/  @!P0 LDG.E.EL R0, desc[UR4][R14.64+-0x80] ;  /* 0xffff80040e008981 */ /* 0x000168000c2e1900 */
[----:B------:R-:W-:-:S04]  /*0ae0*/  @P4 FMUL R28, R28, 0.25 ;  /* 0x3e8000001c1c4820 */ /* 0x000fc80000400000 */
[----:B------:R-:W-:-:S04]  /*0af0*/  @!P5 FMUL R28, R28, 16777216 ;  /* 0x4b8000001c1cd820 */ /* 0x000fc80000400000 */
[----:B------:R1:W1:Y:S01]  /*0b00*/  MUFU.RCP R23, R28 ;  /* 0x0000001c00177308 */ /* 0x0002620000001000 */
[----:B0-----:R-:W-:Y:S02]  /*0b10*/  FSEL R14, R17, 1, P4 ;  /* 0x3f800000110e7808 */ /* 0x001fe40002000000 */
[----:B----4-:R-:W-:-:S03]  /*0b20*/  SEL R9, R24, RZ, !P0 ;  /* 0x000000ff18097207 */ /* 0x010fc60004000000 */
[----:B------:R-:W-:Y:S01]  /*0b30*/  @!P5 FMUL R14, R14, 16777216 ;  /* 0x4b8000000e0ed820 */ /* 0x000fe20000400000 */
[----:B------:R-:W-:Y:S01]  /*0b40*/  FADD R27, R29, 9.9999997473787516356e-06 ;  /* 0x3727c5ac1d1b7421 */ /* 0x000fe20000000000 */
[----:B------:R-:W-:Y:S01]  /*0b50*/  SEL R4, R4, RZ, !P0 ;  /* 0x000000ff04047207 */ /* 0x000fe20004000000 */
[----:B-1----:R-:W0:Y:S02]  /*0b60*/  LDC.64 R28, c[0x0][0x218] ;  /* 0x00008600ff1c7b82 */ /* 0x002e240000000a00 */
[----:B------:R-:W1:Y:S01]  /*0b70*/  MUFU.SQRT R24, R27 ;  /* 0x0000001b00187308 */ /* 0x000e620000002000 */
[----:B------:R-:W-:Y:S01]  /*0b80*/  FMUL R23, R23, R14 ;  /* 0x0000000e17177220 */ /* 0x000fe20000400000 */
[----:B------:R-:W-:Y:S01]  /*0b90*/  FADD R14, R18, -R9 ;  /* 0x80000009120e7221 */ /* 0x000fe20000000000 */
[----:B------:R-:W-:-:S03]  /*0ba0*/  SEL R18, R6, RZ, !P1 ;  /* 0x000000ff06127207 */ /* 0x000fc60004800000 */
[----:B------:R-:W-:Y:S02]  /*0bb0*/  FMUL R6, R23, R14 ;  /* 0x0000000e17067220 */ /* 0x000fe40000400000 */
[----:B------:R-:W-:Y:S01]  /*0bc0*/  FADD R23, R18, 9.9999997473787516356e-06 ;  /* 0x3727c5ac12177421 */ /* 0x000fe20000000000 */
[----:B------:R-:W-:Y:S01]  /*0bd0*/  IMAD.MOV.U32 R8, RZ, RZ, RZ ;  /* 0x000000ffff087224 */ /* 0x000fe200078e00ff */
[----:B------:R-:W4:Y:S04]  /*0be0*/  LDC.64 R14, c[0x0][0x228] ;  /* 0x00008a00ff0e7b82 */ /* 0x000f280000000a00 */
[----:B------:R-:W1:Y:S02]  /*0bf0*/  MUFU.SQRT R23, R23 ;  /* 0x0000001700177308 */ /* 0x000e640000002000 */
[----:B-1----:R-:W-:-:S02]  /*0c00*/  FSETP.GT.AND P4, PT, R24, 8.50705917302346158658e+37, PT ;  /* 0x7e8000001800780b */ /* 0x002fc40003f84000 */
[----:B------:R-:W-:Y:S02]  /*0c10*/  FSETP.GEU.AND P6, PT, R24, 1.175494350822287508e-38, PT ;  /* 0x008000001800780b */ /* 0x000fe40003fce000 */
[----:B------:R-:W-:Y:S02]  /*0c20*/  FSEL R27, R17, 1, P4 ;  /* 0x3f800000111b7808 */ /* 0x000fe40002000000 */
[----:B------:R-:W-:-:S07]  /*0c30*/  FSETP.GT.AND P5, PT, R23, 8.50705917302346158658e+37, PT ;  /* 0x7e8000001700780b */ /* 0x000fce0003fa4000 */
[----:B------:R-:W-:Y:S02]  /*0c40*/  @P4 FMUL R24, R24, 0.25 ;  /* 0x3e80000018184820 */ /* 0x000fe40000400000 */
[----:B------:R-:W-:Y:S02]  /*0c50*/  @!P6 FMUL R27, R27, 16777216 ;  /* 0x4b8000001b1be820 */ /* 0x000fe40000400000 */
[----:B------:R-:W-:Y:S01]  /*0c60*/  @!P6 FMUL R24, R24, 16777216 ;  /* 0x4b8000001818e820 */ /* 0x000fe20000400000 */
[C---:B------:R-:W-:Y:S01]  /*0c70*/  FSETP.GEU.AND P4, PT, R23.reuse, 1.175494350822287508e-38, PT ;  /* 0x008000001700780b */ /* 0x040fe20003f8e000 */
[----:B------:R-:W-:-:S12]  /*0c80*/  @P5 FMUL R23, R23, 0.25 ;  /* 0x3e80000017175820 */ /* 0x000fd80000400000 */
[----:B------:R-:W-:-:S06]  /*0c90*/  @!P4 FMUL R23, R23, 16777216 ;  /* 0x4b8000001717c820 */ /* 0x000fcc0000400000 */
[----:B------:R-:W-:Y:S01]  /*0ca0*/  MUFU.RCP R23, R23 ;  /* 0x0000001700177308 */ /* 0x000fe20000001000 */
[----:B------:R-:W-:Y:S02]  /*0cb0*/  IMAD.MOV.U32 R18, RZ, RZ, RZ ;  /* 0x000000ffff127224 */ /* 0x000fe400078e00ff */
[----:B0-----:R-:W-:-:S05]  /*0cc0*/  IMAD.WIDE R28, R25, 0x4, R28 ;  /* 0x00000004191c7825 */ /* 0x001fca00078e021c */
[----:B------:R-:W5:Y:S04]  /*0cd0*/  @!P1 LDG.E.EL R8, desc[UR4][R28.64] ;  /* 0x000000041c089981 */ /* 0x000f68000c2e1900 */
[----:B------:R0:W5:Y:S02]  /*0ce0*/  @!P1 LDG.E.EL R18, desc[UR4][R28.64] ;  /* 0x000000041c129981 */ /* 0x000164000c2e1900 */
[----:B0-----:R-:W-:Y:S02]  /*0cf0*/  SEL R29, R19, RZ, P2 ;  /* 0x000000ff131d7207 */ /* 0x001fe40001000000 */
[----:B------:R-:W-:Y:S01]  /*0d00*/  SEL R19, R26, RZ, P2 ;  /* 0x000000ff1a137207 */ /* 0x000fe20001000000 */
[----:B------:R-:W-:Y:S01]  /*0d10*/  HFMA2.MMA R26, -RZ, RZ, 0, 0 ;  /* 0x00000000ff1a7435 */ /* 0x000fe200000001ff */
[----:B--2---:R-:W-:-:S02]  /*0d20*/  SEL R16, R16, RZ, !P0 ;  /* 0x000000ff10107207 */ /* 0x004fc40004000000 */
[----:B---3--:R-:W-:-:S05]  /*0d30*/  SEL R9, R2, RZ, !P0 ;  /* 0x000000ff02097207 */ /* 0x008fca0004000000 */
[----:B------:R-:W-:Y:S01]  /*0d40*/  FFMA R6, R9, R6, R16 ;  /* 0x0000000609067223 */ /* 0x000fe20000000010 */
[----:B------:R-:W-:-:S06]  /*0d50*/  FADD R16, R4, 9.9999997473787516356e-06 ;  /* 0x3727c5ac04107421 */ /* 0x000fcc0000000000 */
[----:B------:R-:W0:Y:S08]  /*0d60*/  MUFU.SQRT R16, R16 ;  /* 0x0000001000107308 */ /* 0x000e300000002000 */
[----:B------:R1:W-:Y:S01]  /*0d70*/  MUFU.RCP R9, R24 ;  /* 0x0000001800097308 */ /* 0x0003e20000001000 */
[----:B0-----:R-:W-:Y:S02]  /*0d80*/  FSETP.GT.AND P6, PT, R16, 8.50705917302346158658e+37, PT ;  /* 0x7e8000001000780b */ /* 0x001fe40003fc4000 */
[----:B-1----:R-:W-:-:S02]  /*0d90*/  FSEL R24, R17, 1, P5 ;  /* 0x3f80000011187808 */ /* 0x002fc40002800000 */
[----:B------:R-:W-:-:S09]  /*0da0*/  FSETP.GEU.AND P5, PT, R16, 1.175494350822287508e-38, PT ;  /* 0x008000001000780b */ /* 0x000fd20003fae000 */
[----:B------:R-:W-:-:S04]  /*0db0*/  @P6 FMUL R16, R16, 0.25 ;  /* 0x3e80000010106820 */ /* 0x000fc80000400000 */
[----:B------:R-:W-:Y:S01]  /*0dc0*/  @!P5 FMUL R16, R16, 16777216 ;  /* 0x4b8000001010d820 */ /* 0x000fe20000400000 */
[----:B------:R-:W-:-:S05]  /*0dd0*/  FSEL R17, R17, 1, P6 ;  /* 0x3f80000011117808 */ /* 0x000fca0003000000 */
[----:B------:R-:W0:Y:S01]  /*0de0*/  MUFU.RCP R16, R16 ;  /* 0x0000001000107308 */ /* 0x000e220000001000 */
[----:B------:R-:W-:Y:S01]  /*0df0*/  @!P4 FMUL R24, R24, 16777216 ;  /* 0x4b8000001818c820 */ /* 0x000fe20000400000 */
[----:B------:R-:W-:-:S03]  /*0e00*/  @!P5 FMUL R17, R17, 16777216 ;  /* 0x4b8000001111d820 */ /* 0x000fc60000400000 */
[----:B------:R-:W-:Y:S01]  /*0e10*/  FMUL R23, R23, R24 ;  /* 0x0000001817177220 */ /* 0x000fe20000400000 */
[----:B0-----:R-:W-:Y:S02]  /*0e20*/  FMUL R24, R16, R17 ;  /* 0x0000001110187220 */ /* 0x001fe40000400000 */
[----:B------:R-:W0:Y:S02]  /*0e30*/  LDC.64 R16, c[0x0][0x298] ;  /* 0x0000a600ff107b82 */ /* 0x000e240000000a00 */
[----:B0-----:R-:W-:-:S05]  /*0e40*/  IMAD.WIDE R16, R25, 0x4, R16 ;  /* 0x0000000419107825 */ /* 0x001fca00078e0210 */
[----:B------:R-:W2:Y:S01]  /*0e50*/  @P2 LDG.E.EL R26, desc[UR4][R16.64+-0x180] ;  /* 0xfffe8004101a2981 */ /* 0x000ea2000c2e1900 */
[----:B------:R-:W-:Y:S01]  /*0e60*/  MOV R4, RZ ;  /* 0x000000ff00047202 */ /* 0x000fe20000000f00 */
[----:B------:R-:W-:Y:S02]  /*0e70*/  IMAD.MOV.U32 R2, RZ, RZ, RZ ;  /* 0x000000ffff027224 */ /* 0x000fe400078e00ff */
[----:B----4-:R-:W-:-:S05]  /*0e80*/  IMAD.WIDE R14, R25, 0x4, R14 ;  /* 0x00000004190e7825 */ /* 0x010fca00078e020e */
[----:B------:R-:W3:Y:S04]  /*0e90*/  @!P1 LDG.E.EL R4, desc[UR4][R14.64] ;  /* 0x000000040e049981 */ /* 0x000ee8000c2e1900 */
[----:B------:R0:W4:Y:S01]  /*0ea0*/  @!P1 LDG.E.EL R2, desc[UR4][R14.64] ;  /* 0x000000040e029981 */ /* 0x000122000c2e1900 */
[----:B-----5:R-:W-:Y:S02]  /*0eb0*/  SEL R13, R13, RZ, !P0 ;  /* 0x000000ff0d0d7207 */ /* 0x020fe40004000000 */
[----:B------:R-:W-:Y:S01]  /*0ec0*/  SEL R20, R20, RZ, !P0 ;  /* 0x000000ff14147207 */ /* 0x000fe20004000000 */
[----:B0-----:R-:W0:Y:S01]  /*0ed0*/  LDC.64 R14, c[0x0][0x230] ;  /* 0x00008c00ff0e7b82 */ /* 0x001e220000000a00 */
[----:B------:R-:W-:-:S03]  /*0ee0*/  FADD R19, R19, -R29 ;  /* 0x8000001d13137221 */ /* 0x000fc60000000000 */
[----:B------:R-:W-:Y:S01]  /*0ef0*/  FADD R29, R20, -R13 ;  /* 0x8000000d141d7221 */ /* 0x000fe20000000000 */
[----:B------:R-:W-:Y:S02]  /*0f00*/  IMAD.MOV.U32 R13, RZ, RZ, RZ ;  /* 0x000000ffff0d7224 */ /* 0x000fe400078e00ff */
[----:B------:R-:W-:-:S04]  /*0f10*/  FMUL R9, R9, R27 ;  /* 0x0000001b09097220 */ /* 0x000fc80000400000 */
[----:B------:R1:W5:Y:S01]  /*0f20*/  @P2 LDG.E.EL R13, desc[UR4][R16.64+-0x180] ;  /* 0xfffe8004100d2981 */ /* 0x000362000c2e1900 */
[----:B------:R-:W-:Y:S02]  /*0f30*/  IMAD.MOV.U32 R27, RZ, RZ, RZ ;  /* 0x000000ffff1b7224 */ /* 0x000fe400078e00ff */
[----:B------:R-:W-:Y:S01]  /*0f40*/  IMAD.MOV.U32 R28, RZ, RZ, RZ ;  /* 0x000000ffff1c7224 */ /* 0x000fe200078e00ff */
[----:B------:R-:W-:Y:S02]  /*0f50*/  SEL R22, R22, RZ, P2 ;  /* 0x000000ff16167207 */ /* 0x000fe40001000000 */
[----:B------:R-:W-:Y:S01]  /*0f60*/  SEL R11, R11, RZ, P2 ;  /* 0x000000ff0b0b7207 */ /* 0x000fe20001000000 */
[----:B-1----:R-:W1:Y:S01]  /*0f70*/  LDC.64 R16, c[0x0][0x2a8] ;  /* 0x0000aa00ff107b82 */ /* 0x002e620000000a00 */
[----:B0-----:R-:W-:-:S05]  /*0f80*/  IMAD.WIDE R14, R25, 0x4, R14 ;  /* 0x00000004190e7825 */ /* 0x001fca00078e020e */
[----:B------:R-:W3:Y:S04]  /*0f90*/  @!P1 LDG.E.EL R27, desc[UR4][R14.64] ;  /* 0x000000040e1b9981 */ /* 0x000ee8000c2e1900 */
[----:B------:R0:W3:Y:S02]  /*0fa0*/  @!P1 LDG.E.EL R28, desc[UR4][R14.64] ;  /* 0x000000040e1c9981 */ /* 0x0000e4000c2e1900 */
[----:B0-----:R-:W0:Y:S01]  /*0fb0*/  LDC.64 R14, c[0x0][0x2a0] ;  /* 0x0000a800ff0e7b82 */ /* 0x001e220000000a00 */
[----:B------:R-:W-:Y:S01]  /*0fc0*/  FADD R11, R11, -R22 ;  /* 0x800000160b0b7221 */ /* 0x000fe20000000000 */
[----:B------:R-:W-:Y:S02]  /*0fd0*/  IMAD.MOV.U32 R22, RZ, RZ, RZ ;  /* 0x000000ffff167224 */ /* 0x000fe400078e00ff */
[----:B------:R-:W-:Y:S01]  /*0fe0*/  FMUL R24, R24, R29 ;  /* 0x0000001d18187220 */ /* 0x000fe20000400000 */
[----:B------:R-:W-:-:S02]  /*0ff0*/  SEL R29, R8, RZ, !P1 ;  /* 0x000000ff081d7207 */ /* 0x000fc40004800000 */
[----:B------:R-:W-:Y:S02]  /*1000*/  SEL R8, R21, RZ, !P1 ;  /* 0x000000ff15087207 */ /* 0x000fe40004800000 */
[----:B------:R-:W-:Y:S01]  /*1010*/  SEL R21, R18, RZ, !P1 ;  /* 0x000000ff12157207 */ /* 0x000fe20004800000 */
[----:B0-----:R-:W-:-:S05]  /*1020*/  IMAD.WIDE R14, R25, 0x4, R14 ;  /* 0x00000004190e7825 */ /* 0x001fca00078e020e */
[----:B------:R-:W3:Y:S01]  /*1030*/  @P2 LDG.E.EL R22, desc[UR4][R14.64+-0x180] ;  /* 0xfffe80040e162981 */ /* 0x000ee2000c2e1900 */
[----:B------:R-:W-:Y:S01]  /*1040*/  SEL R10, R10, RZ, !P1 ;  /* 0x000000ff0a0a7207 */ /* 0x000fe20004800000 */
[----:B-1----:R-:W-:-:S04]  /*1050*/  IMAD.WIDE R16, R25, 0x4, R16 ;  /* 0x0000000419107825 */ /* 0x002fc800078e0210 */
[----:B------:R-:W-:Y:S01]  /*1060*/  FADD R10, R10, -R21 ;  /* 0x800000150a0a7221 */ /* 0x000fe20000000000 */
[----:B------:R-:W-:-:S06]  /*1070*/  IMAD.MOV.U32 R21, RZ, RZ, RZ ;  /* 0x000000ffff157224 */ /* 0x000fcc00078e00ff */
[----:B------:R-:W4:Y:S01]  /*1080*/  @P2 LDG.E.EL R21, desc[UR4][R16.64+-0x180] ;  /* 0xfffe800410152981 */ /* 0x000f22000c2e1900 */
[----:B--2---:R-:W-:-:S05]  /*1090*/  SEL R20, R26, RZ, P2 ;  /* 0x000000ff1a147207 */ /* 0x004fca0001000000 */
[----:B------:R-:W-:-:S06]  /*10a0*/  FADD R20, R20, 9.9999997473787516356e-06 ;  /* 0x3727c5ac14147421 */ /* 0x000fcc0000000000 */
[----:B------:R-:W0:Y:S01]  /*10b0*/  MUFU.SQRT R20, R20 ;  /* 0x0000001400147308 */ /* 0x000e220000002000 */
[----:B------:R-:W-:-:S06]  /*10c0*/  IMAD.MOV.U32 R26, RZ, RZ, RZ ;  /* 0x000000ffff1a7224 */ /* 0x000fcc00078e00ff */
[----:B------:R1:W2:Y:S01]  /*10d0*/  @P2 LDG.E.EL R26, desc[UR4][R14.64+-0x180] ;  /* 0xfffe80040e1a2981 */ /* 0x0002a2000c2e1900 */
[C---:B0-----:R-:W-:Y:S02]  /*10e0*/  FSETP.GT.AND P4, PT, R20.reuse, 8.50705917302346158658e+37, PT ;  /* 0x7e8000001400780b */ /* 0x041fe40003f84000 */
[----:B------:R-:W-:-:S11]  /*10f0*/  FSETP.GEU.AND P5, PT, R20, 1.175494350822287508e-38, PT ;  /* 0x008000001400780b */ /* 0x000fd60003fae000 */
[----:B------:R-:W-:-:S04]  /*1100*/  @P4 FMUL R20, R20, 0.25 ;  /* 0x3e80000014144820 */ /* 0x000fc80000400000 */
[----:B------:R-:W-:Y:S01]  /*1110*/  @!P5 FMUL R20, R20, 16777216 ;  /* 0x4b8000001414d820 */ /* 0x000fe20000400000 */
[----:B-1----:R-:W-:-:S03]  /*1120*/  MOV R14, 0x3e800000 ;  /* 0x3e800000000e7802 */ /* 0x002fc60000000f00 */
[----:B------:R-:W0:Y:S01]  /*1130*/  MUFU.RCP R15, R20 ;  /* 0x00000014000f7308 */ /* 0x000e220000001000 */
[----:B------:R-:W-:-:S05]  /*1140*/  FSEL R18, R14, 1, P4 ;  /* 0x3f8000000e127808 */ /* 0x000fca0002000000 */
[----:B------:R-:W-:-:S04]  /*1150*/  @!P5 FMUL R18, R18, 16777216 ;  /* 0x4b8000001212d820 */ /* 0x000fc80000400000 */
[----:B0-----:R-:W-:Y:S01]  /*1160*/  FMUL R15, R15, R18 ;  /* 0x000000120f0f7220 */ /* 0x001fe20000400000 */
[----:B------:R-:W-:-:S06]  /*1170*/  IMAD.MOV.U32 R18, RZ, RZ, RZ ;  /* 0x000000ffff127224 */ /* 0x000fcc00078e00ff */
[----:B------:R0:W2:Y:S01]  /*1180*/  @P2 LDG.E.EL R18, desc[UR4][R16.64+-0x180] ;  /* 0xfffe800410122981 */ /* 0x0000a2000c2e1900 */
[----:B-----5:R-:W-:-:S05]  /*1190*/  SEL R13, R13, RZ, P2 ;  /* 0x000000ff0d0d7207 */ /* 0x020fca0001000000 */
[----:B------:R-:W-:-:S04]  /*11a0*/  FADD R13, R13, 9.9999997473787516356e-06 ;  /* 0x3727c5ac0d0d7421 */ /* 0x000fc80000000000 */
[----:B------:R-:W1:Y:S02]  /*11b0*/  MUFU.SQRT R20, R13 ;  /* 0x0000000d00147308 */ /* 0x000e640000002000 */
[C---:B-1----:R-:W-:Y:S02]  /*11c0*/  FSETP.GT.AND P4, PT, R20.reuse, 8.50705917302346158658e+37, PT ;  /* 0x7e8000001400780b */ /* 0x042fe40003f84000 */
[----:B------:R-:W-:-:S11]  /*11d0*/  FSETP.GEU.AND P5, PT, R20, 1.175494350822287508e-38, PT ;  /* 0x008000001400780b */ /* 0x000fd60003fae000 */
[----:B------:R-:W-:-:S04]  /*11e0*/  @P4 FMUL R20, R20, 0.25 ;  /* 0x3e80000014144820 */ /* 0x000fc80000400000 */
[----:B------:R-:W-:-:S06]  /*11f0*/  @!P5 FMUL R20, R20, 16777216 ;  /* 0x4b8000001414d820 */ /* 0x000fcc0000400000 */
[----:B------:R-:W0:Y:S01]  /*1200*/  MUFU.RCP R20, R20 ;  /* 0x0000001400147308 */ /* 0x000e220000001000 */
[----:B------:R-:W-:Y:S01]  /*1210*/  FSEL R25, R14, 1, P4 ;  /* 0x3f8000000e197808 */ /* 0x000fe20002000000 */
[----:B------:R-:W-:Y:S02]  /*1220*/  FMUL R19, R19, R15 ;  /* 0x0000000f13137220 */ /* 0x000fe40000400000 */
[----:B------:R-:W1:Y:S02]  /*1230*/  LDC.64 R14, c[0x0][0x2b0] ;  /* 0x0000ac00ff0e7b82 */ /* 0x000e640000000a00 */
[----:B------:R-:W-:Y:S01]  /*1240*/  @!P5 FMUL R25, R25, 16777216 ;  /* 0x4b8000001919d820 */ /* 0x000fe20000400000 */
[----:B---3--:R-:W-:Y:S02]  /*1250*/  SEL R22, R22, RZ, P2 ;  /* 0x000000ff16167207 */ /* 0x008fe40001000000 */
[----:B----4-:R-:W-:Y:S01]  /*1260*/  SEL R21, R21, RZ, P2 ;  /* 0x000000ff15157207 */ /* 0x010fe20001000000 */
[----:B------:R-:W-:Y:S01]  /*1270*/  FADD R8, R8, -R29 ;  /* 0x8000001d08087221 */ /* 0x000fe20000000000 */
[----:B0-----:R-:W-:Y:S01]  /*1280*/  FMUL R16, R20, R25 ;  /* 0x0000001914107220 */ /* 0x001fe20000400000 */
[----:B------:R-:W-:-:S03]  /*1290*/  SEL R17, R0, RZ, !P0 ;  /* 0x000000ff00117207 */ /* 0x000fc60004000000 */
[----:B------:R-:W-:Y:S01]  /*12a0*/  FMUL R11, R11, R16 ;  /* 0x000000100b0b7220 */ /* 0x000fe20000400000 */
[----:B------:R-:W-:Y:S01]  /*12b0*/  SEL R12, R12, RZ, !P0 ;  /* 0x000000ff0c0c7207 */ /* 0x000fe20004000000 */
[----:B------:R-:W-:Y:S01]  /*12c0*/  FFMA R19, R19, R22, R21 ;  /* 0x0000001613137223 */ /* 0x000fe20000000015 */
[----:B------:R-:W-:Y:S01]  /*12d0*/  FMUL R8, R9, R8 ;  /* 0x0000000809087220 */ /* 0x000fe20000400000 */
[----:B------:R-:W-:Y:S02]  /*12e0*/  SEL R9, R4, RZ, !P1 ;  /* 0x000000ff04097207 */ /* 0x000fe40004800000 */
[----:B------:R-:W-:Y:S01]  /*12f0*/  SEL R0, R27, RZ, !P1 ;  /* 0x000000ff1b007207 */ /* 0x000fe20004800000 */
[----:B------:R-:W-:Y:S01]  /*1300*/  FMUL R10, R23, R10 ;  /* 0x0000000a170a7220 */ /* 0x000fe20000400000 */
[----:B------:R-:W-:Y:S01]  /*1310*/  SEL R13, R2, RZ, !P1 ;  /* 0x000000ff020d7207 */ /* 0x000fe20004800000 */
[----:B------:R-:W-:Y:S01]  /*1320*/  FFMA R12, R17, R24, R12 ;  /* 0x00000018110c7223 */ /* 0x000fe2000000000c */
[----:B------:R-:W-:-:S02]  /*1330*/  SEL R28, R28, RZ, !P1 ;  /* 0x000000ff1c1c7207 */ /* 0x000fc40004800000 */
[----:B------:R-:W-:Y:S01]  /*1340*/  @P3 FSEL R3, R19, RZ, P2 ;  /* 0x000000ff13033208 */ /* 0x000fe20001000000 */
[----:B------:R-:W-:Y:S01]  /*1350*/  FFMA R8, R9, R8, R0 ;  /* 0x0000000809087223 */ /* 0x000fe20000000000 */
[----:B-1----:R-:W-:-:S04]  /*1360*/  IMAD.WIDE R14, R7, 0x4, R14 ;  /* 0x00000004070e7825 */ /* 0x002fc800078e020e */
[----:B------:R-:W-:Y:S01]  /*1370*/  FFMA R9, R13, R10, R28 ;  /* 0x0000000a0d097223 */ /* 0x000fe2000000001c */
[----:B------:R-:W-:Y:S02]  /*1380*/  @P1 FSEL R8, R6, R3, !P0 ;  /* 0x0000000306081208 */ /* 0x000fe40004000000 */
[----:B--2---:R-:W-:Y:S02]  /*1390*/  SEL R26, R26, RZ, P2 ;  /* 0x000000ff1a1a7207 */ /* 0x004fe40001000000 */
[----:B------:R-:W-:-:S05]  /*13a0*/  SEL R18, R18, RZ, P2 ;  /* 0x000000ff12127207 */ /* 0x000fca0001000000 */
[----:B------:R-:W-:-:S05]  /*13b0*/  FFMA R11, R11, R26, R18 ;  /* 0x0000001a0b0b7223 */ /* 0x000fca0000000012 */
[----:B------:R-:W-:-:S04]  /*13c0*/  @P3 FSEL R5, R11, RZ, P2 ;  /* 0x000000ff0b053208 */ /* 0x000fc80001000000 */
[----:B------:R-:W-:-:S05]  /*13d0*/  @P1 FSEL R9, R12, R5, !P0 ;  /* 0x000000050c091208 */ /* 0x000fca0004000000 */
[----:B------:R-:W-:Y:S01]  /*13e0*/  STG.E.64 desc[UR4][R14.64], R8 ;  /* 0x000000080e007986 */ /* 0x000fe2000c101b04 */
[----:B------:R-:W-:Y:S05]  /*13f0*/  EXIT ;  /* 0x000000000000794d */ /* 0x000fea0003800000 */
.L_x_0:
[----:B------:R-:W-:-:S00]  /*1400*/  BRA `(.L_x_0) ;  /* 0xfffffffc00fc7947 */ /* 0x000fc0000383ffff */
[----:B------:R-:W-:-:S00]  /*1410*/  NOP ;  /* 0x0000000000007918 */ /* 0x000fc00000000000 */
        /* <DEDUP_REMOVED lines=14> */
.L_x_1:


//--------------------- .nv.global.init           --------------------------
	.section	.nv.global.init,"aw",@progbits
.nv.global.init:
	.type		_$_str,@object
	.size		_$_str,(_$_str_$_2 - _$_str)
_$_str:
        /*0000*/ 	.byte	0x5f, 0x5f, 0x43, 0x55, 0x44, 0x41, 0x5f, 0x46, 0x54, 0x5a, 0x00
	.type		_$_str_$_2,@object
	.size		_$_str_$_2,(.L_1 - _$_str_$_2)
_$_str_$_2:
        /*000b*/ 	.byte	0x5f, 0x5f, 0x43, 0x55, 0x44, 0x41, 0x5f, 0x50, 0x52, 0x45, 0x43, 0x5f, 0x53, 0x51, 0x52, 0x54
        /*001b*/ 	.byte	0x00
.L_1:


//--------------------- .nv.constant0.triton_poi_fused_cat_7 --------------------------
	.section	.nv.constant0.triton_poi_fused_cat_7,"a",@progbits
	.sectionflags	@""
	.align	4
.nv.constant0.triton_poi_fused_cat_7:
	.zero		700
